//
// Generated by NVIDIA NVVM Compiler
//
// Compiler Build ID: CL-36424714
// Cuda compilation tools, release 13.0, V13.0.88
// Based on NVVM 20.0.0
//

.version 9.0
.target sm_100
.address_size 64

	// .globl	_Z9transposePiS_

.visible .entry _Z9transposePiS_(
	.param .u64 .ptr .align 1 _Z9transposePiS__param_0,
	.param .u64 .ptr .align 1 _Z9transposePiS__param_1
)
{
	.reg .b32 	%r<5>;
	.reg .b64 	%rd<9>;

	ld.param.u64 	%rd1, [_Z9transposePiS__param_0];
	ld.param.u64 	%rd2, [_Z9transposePiS__param_1];
	mov.u32 	%r1, %tid.x;
	shl.b32 	%r2, %r1, 1;
	cvta.to.global.u64 	%rd3, %rd1;
	cvta.to.global.u64 	%rd4, %rd2;
	mul.wide.u32 	%rd5, %r2, 4;
	add.s64 	%rd6, %rd3, %rd5;
	ld.global.u32 	%r3, [%rd6];
	mul.wide.u32 	%rd7, %r1, 4;
	add.s64 	%rd8, %rd4, %rd7;
	st.global.u32 	[%rd8], %r3;
	ld.global.u32 	%r4, [%rd6+4];
	st.global.u32 	[%rd8+8], %r4;
	ret;

}


// ===== COMPILED SASS (sm_100) =====

	.target	sm_100

	.elftype	@"ET_EXEC"


//--------------------- .note.nv.tkinfo           --------------------------
	.section	.note.nv.tkinfo,"",@"SHT_NOTE"
	.sectionflags	@"SHF_NOTE_NV_TKINFO"
	.tkinfo
        /*0018*/ 	.word	0x00000002
        /*0030*/ 	.string	""
        /*0030*/ 	.string	"ptxas"
        /*0030*/ 	.string	"Cuda compilation tools, release 13.0, V13.0.88"
        /*0030*/ 	.string	"Build cuda_13.0.r13.0/compiler.36424714_0"
        /*0030*/ 	.string	"-arch sm_100 -m 64 "



//--------------------- .note.nv.cuinfo           --------------------------
	.section	.note.nv.cuinfo,"",@"SHT_NOTE"
	.sectionflags	@"SHF_NOTE_NV_CUINFO"
        /*0018*/ 	.short	0x0002
        /*001a*/ 	.short	0x0064
        /*001c*/ 	.short	0x0082
	.zero		2


//--------------------- .nv.info                  --------------------------
	.section	.nv.info,"",@"SHT_CUDA_INFO"
	.align	4


	//----- nvinfo : EIATTR_REGCOUNT
	.align		4
        /*0000*/ 	.byte	0x04, 0x2f
        /*0002*/ 	.short	(.L_1 - .L_0)
	.align		4
.L_0:
        /*0004*/ 	.word	index@(_Z9transposePiS_)
        /*0008*/ 	.word	0x0000000c


	//----- nvinfo : EIATTR_FRAME_SIZE
	.align		4
.L_1:
        /*000c*/ 	.byte	0x04, 0x11
        /*000e*/ 	.short	(.L_3 - .L_2)
	.align		4
.L_2:
        /*0010*/ 	.word	index@(_Z9transposePiS_)
        /*0014*/ 	.word	0x00000000


	//----- nvinfo : EIATTR_MIN_STACK_SIZE
	.align		4
.L_3:
        /*0018*/ 	.byte	0x04, 0x12
        /*001a*/ 	.short	(.L_5 - .L_4)
	.align		4
.L_4:
        /*001c*/ 	.word	index@(_Z9transposePiS_)
        /*0020*/ 	.word	0x00000000
.L_5:


//--------------------- .nv.compat                --------------------------
	.section	.nv.compat,"",@"SHT_CUDA_COMPAT_INFO"
	.align	4
        /*0000*/ 	.byte	0x02, 0x09, 0x00, 0x00, 0x02, 0x02, 0x01, 0x00, 0x02, 0x05, 0x05, 0x00, 0x03, 0x07, 0x01, 0x01
        /*0010*/ 	.byte	0x02, 0x03, 0x00, 0x00, 0x02, 0x06, 0x01, 0x00, 0x04, 0x0b, 0x08, 0x00, 0x09, 0x00, 0x00, 0x00
        /*0020*/ 	.byte	0x00, 0x00, 0x00, 0x00


//--------------------- .nv.info._Z9transposePiS_ --------------------------
	.section	.nv.info._Z9transposePiS_,"",@"SHT_CUDA_INFO"
	.sectionflags	@""
	.align	4


	//----- nvinfo : EIATTR_CUDA_API_VERSION
	.align		4
        /*0000*/ 	.byte	0x04, 0x37
        /*0002*/ 	.short	(.L_7 - .L_6)
.L_6:
        /*0004*/ 	.word	0x00000082


	//----- nvinfo : EIATTR_KPARAM_INFO
	.align		4
.L_7:
        /*0008*/ 	.byte	0x04, 0x17
        /*000a*/ 	.short	(.L_9 - .L_8)
.L_8:
        /*000c*/ 	.word	0x00000000
        /*0010*/ 	.short	0x0001
        /*0012*/ 	.short	0x0008
        /*0014*/ 	.byte	0x00, 0xf5, 0x21, 0x00


	//----- nvinfo : EIATTR_KPARAM_INFO
	.align		4
.L_9:
        /*0018*/ 	.byte	0x04, 0x17
        /*001a*/ 	.short	(.L_11 - .L_10)
.L_10:
        /*001c*/ 	.word	0x00000000
        /*0020*/ 	.short	0x0000
        /*0022*/ 	.short	0x0000
        /*0024*/ 	.byte	0x00, 0xf5, 0x21, 0x00


	//----- nvinfo : EIATTR_SPARSE_MMA_MASK
	.align		4
.L_11:
        /*0028*/ 	.byte	0x03, 0x50
        /*002a*/ 	.short	0x0000


	//----- nvinfo : EIATTR_MAXREG_COUNT
	.align		4
        /*002c*/ 	.byte	0x03, 0x1b
        /*002e*/ 	.short	0x00ff


	//----- nvinfo : EIATTR_MERCURY_ISA_VERSION
	.align		4
        /*0030*/ 	.byte	0x03, 0x5f
        /*0032*/ 	.short	0x0101


	//----- nvinfo : EIATTR_VRC_CTA_INIT_COUNT
	.align		4
        /*0034*/ 	.byte	0x02, 0x4a
	.zero		1
	.zero		1


	//----- nvinfo : EIATTR_EXIT_INSTR_OFFSETS
	.align		4
        /*0038*/ 	.byte	0x04, 0x1c
        /*003a*/ 	.short	(.L_13 - .L_12)


	//   ....[0]....
.L_12:
        /*003c*/ 	.word	0x000000c0


	//----- nvinfo : EIATTR_CBANK_PARAM_SIZE
	.align		4
.L_13:
        /*0040*/ 	.byte	0x03, 0x19
        /*0042*/ 	.short	0x0010


	//----- nvinfo : EIATTR_PARAM_CBANK
	.align		4
        /*0044*/ 	.byte	0x04, 0x0a
        /*0046*/ 	.short	(.L_15 - .L_14)
	.align		4
.L_14:
        /*0048*/ 	.word	index@(.nv.constant0._Z9transposePiS_)
        /*004c*/ 	.short	0x0380
        /*004e*/ 	.short	0x0010


	//----- nvinfo : EIATTR_SW_WAR
	.align		4
.L_15:
        /*0050*/ 	.byte	0x04, 0x36
        /*0052*/ 	.short	(.L_17 - .L_16)
.L_16:
        /*0054*/ 	.word	0x00000008
.L_17:


//--------------------- .nv.callgraph             --------------------------
	.section	.nv.callgraph,"",@"SHT_CUDA_CALLGRAPH"
	.align	4
	.sectionentsize	8
	.align		4
        /*0000*/ 	.word	0x00000000
	.align		4
        /*0004*/ 	.word	0xffffffff
	.align		4
        /*0008*/ 	.word	0x00000000
	.align		4
        /*000c*/ 	.word	0xfffffffe
	.align		4
        /*0010*/ 	.word	0x00000000
	.align		4
        /*0014*/ 	.word	0xfffffffd
	.align		4
        /*0018*/ 	.word	0x00000000
	.align		4
        /*001c*/ 	.word	0xfffffffc


//--------------------- .text._Z9transposePiS_    --------------------------
	.section	.text._Z9transposePiS_,"ax",@progbits
	.align	128
        .global         _Z9transposePiS_
        .type           _Z9transposePiS_,@function
        .size           _Z9transposePiS_,(.L_x_1 - _Z9transposePiS_)
        .other          _Z9transposePiS_,@"STO_CUDA_ENTRY STV_DEFAULT"
_Z9transposePiS_:
.text._Z9transposePiS_:
[----:B------:R-:W-:Y:S01]  /*0000*/  LDC R1, c[0x0][0x37c] ;  /* 0x0000df00ff017b82 */ /* 0x000fe20000000800 */
[----:B------:R-:W0:Y:S07]  /*0010*/  S2R R9, SR_TID.X ;  /* 0x0000000000097919 */ /* 0x000e2e0000002100 */
[----:B------:R-:W1:Y:S01]  /*0020*/  LDC.64 R2, c[0x0][0x380] ;  /* 0x0000e000ff027b82 */ /* 0x000e620000000a00 */
[----:B------:R-:W2:Y:S01]  /*0030*/  LDCU.64 UR4, c[0x0][0x358] ;  /* 0x00006b00ff0477ac */ /* 0x000ea20008000a00 */
[----:B0-----:R-:W-:-:S05]  /*0040*/  SHF.L.U32 R5, R9, 0x1, RZ ;  /* 0x0000000109057819 */ /* 0x001fca00000006ff */
[----:B-1----:R-:W-:Y:S02]  /*0050*/  IMAD.WIDE.U32 R2, R5, 0x4, R2 ;  /* 0x0000000405027825 */ /* 0x002fe400078e0002 */
[----:B------:R-:W0:Y:S03]  /*0060*/  LDC.64 R4, c[0x0][0x388] ;  /* 0x0000e200ff047b82 */ /* 0x000e260000000a00 */
[----:B--2---:R-:W2:Y:S01]  /*0070*/  LDG.E R7, desc[UR4][R2.64] ;  /* 0x0000000402077981 */ /* 0x004ea2000c1e1900 */
[----:B0-----:R-:W-:-:S05]  /*0080*/  IMAD.WIDE.U32 R4, R9, 0x4, R4 ;  /* 0x0000000409047825 */ /* 0x001fca00078e0004 */
[----:B--2---:R-:W-:Y:S04]  /*0090*/  STG.E desc[UR4][R4.64], R7 ;  /* 0x0000000704007986 */ /* 0x004fe8000c101904 */
[----:B------:R-:W2:Y:S04]  /*00a0*/  LDG.E R9, desc[UR4][R2.64+0x4] ;  /* 0x0000040402097981 */ /* 0x000ea8000c1e1900 */
[----:B--2---:R-:W-:Y:S01]  /*00b0*/  STG.E desc[UR4][R4.64+0x8], R9 ;  /* 0x0000080904007986 */ /* 0x004fe2000c101904 */
[----:B------:R-:W-:Y:S05]  /*00c0*/  EXIT ;  /* 0x000000000000794d */ /* 0x000fea0003800000 */
.L_x_0:
[----:B------:R-:W-:-:S00]  /*00d0*/  BRA `(.L_x_0) ;  /* 0xfffffffc00fc7947 */ /* 0x000fc0000383ffff */
[----:B------:R-:W-:-:S00]  /*00e0*/  NOP ;  /* 0x0000000000007918 */ /* 0x000fc00000000000 */
        /* <DEDUP_REMOVED lines=9> */
.L_x_1:


//--------------------- .nv.shared.reserved.0     --------------------------
	.section	.nv.shared.reserved.0,"aw",@nobits
	.weak		__nv_reservedSMEM_offset_0_alias
	.size		__nv_reservedSMEM_offset_0_alias, 0, 64
	.other		__nv_reservedSMEM_offset_0_alias,@"STO_CUDA_RESERVED_SHARED STV_DEFAULT"
__nv_reservedSMEM_offset_0_alias:
	.zero		0
	.zero		64


//--------------------- .nv.constant0._Z9transposePiS_ --------------------------
	.section	.nv.constant0._Z9transposePiS_,"a",@progbits
	.sectionflags	@""
	.align	4
.nv.constant0._Z9transposePiS_:
	.zero		912


//--------------------- SYMBOLS --------------------------

	.type		.nv.reservedSmem.offset0,@object
	.size		.nv.reservedSmem.offset0,0x4
